//
// Generated by NVIDIA NVVM Compiler
//
// Compiler Build ID: CL-36424714
// Cuda compilation tools, release 13.0, V13.0.88
// Based on NVVM 20.0.0
//

.version 9.0
.target sm_100
.address_size 64

	// .globl	_Z10cudaMatMulPfS_S_i

.visible .entry _Z10cudaMatMulPfS_S_i(
	.param .u64 .ptr .align 1 _Z10cudaMatMulPfS_S_i_param_0,
	.param .u64 .ptr .align 1 _Z10cudaMatMulPfS_S_i_param_1,
	.param .u64 .ptr .align 1 _Z10cudaMatMulPfS_S_i_param_2,
	.param .u32 _Z10cudaMatMulPfS_S_i_param_3
)
{
	.reg .pred 	%p<10>;
	.reg .b32 	%r<81>;
	.reg .b32 	%f<67>;
	.reg .b64 	%rd<48>;

	ld.param.u64 	%rd5, [_Z10cudaMatMulPfS_S_i_param_0];
	ld.param.u64 	%rd6, [_Z10cudaMatMulPfS_S_i_param_1];
	ld.param.u64 	%rd4, [_Z10cudaMatMulPfS_S_i_param_2];
	ld.param.u32 	%r44, [_Z10cudaMatMulPfS_S_i_param_3];
	cvta.to.global.u64 	%rd1, %rd6;
	cvta.to.global.u64 	%rd2, %rd5;
	mov.u32 	%r45, %ctaid.x;
	mov.u32 	%r46, %ntid.x;
	mov.u32 	%r47, %tid.x;
	mad.lo.s32 	%r1, %r45, %r46, %r47;
	mov.u32 	%r48, %ctaid.y;
	mov.u32 	%r49, %ntid.y;
	mul.lo.s32 	%r2, %r48, %r49;
	mov.u32 	%r3, %tid.y;
	add.s32 	%r50, %r2, %r3;
	max.s32 	%r51, %r1, %r50;
	setp.ge.s32 	%p1, %r51, %r44;
	@%p1 bra 	$L__BB0_13;
	mul.lo.s32 	%r5, %r44, %r1;
	and.b32  	%r6, %r44, 7;
	setp.lt.u32 	%p2, %r44, 8;
	mov.f32 	%f66, 0f00000000;
	mov.b32 	%r79, 0;
	@%p2 bra 	$L__BB0_4;
	and.b32  	%r79, %r44, 2147483640;
	neg.s32 	%r77, %r79;
	add.s32 	%r53, %r3, %r44;
	add.s32 	%r76, %r53, %r2;
	shl.b32 	%r10, %r44, 3;
	shl.b32 	%r54, %r44, 1;
	add.s32 	%r75, %r50, %r54;
	mad.lo.s32 	%r74, %r44, 3, %r50;
	shl.b32 	%r55, %r44, 2;
	add.s32 	%r73, %r50, %r55;
	mad.lo.s32 	%r72, %r44, 5, %r50;
	mad.lo.s32 	%r71, %r44, 6, %r50;
	mad.lo.s32 	%r70, %r44, 7, %r50;
	add.s64 	%rd3, %rd2, 16;
	mov.f32 	%f66, 0f00000000;
	mov.u32 	%r68, %r5;
	mov.u32 	%r69, %r50;
$L__BB0_3:
	.pragma "nounroll";
	mul.wide.s32 	%rd7, %r68, 4;
	add.s64 	%rd8, %rd3, %rd7;
	ld.global.f32 	%f16, [%rd8+-16];
	mul.wide.u32 	%rd9, %r69, 4;
	add.s64 	%rd10, %rd1, %rd9;
	ld.global.f32 	%f17, [%rd10];
	fma.rn.f32 	%f18, %f16, %f17, %f66;
	ld.global.f32 	%f19, [%rd8+-12];
	mul.wide.u32 	%rd11, %r76, 4;
	add.s64 	%rd12, %rd1, %rd11;
	ld.global.f32 	%f20, [%rd12];
	fma.rn.f32 	%f21, %f19, %f20, %f18;
	ld.global.f32 	%f22, [%rd8+-8];
	mul.wide.u32 	%rd13, %r75, 4;
	add.s64 	%rd14, %rd1, %rd13;
	ld.global.f32 	%f23, [%rd14];
	fma.rn.f32 	%f24, %f22, %f23, %f21;
	ld.global.f32 	%f25, [%rd8+-4];
	mul.wide.u32 	%rd15, %r74, 4;
	add.s64 	%rd16, %rd1, %rd15;
	ld.global.f32 	%f26, [%rd16];
	fma.rn.f32 	%f27, %f25, %f26, %f24;
	ld.global.f32 	%f28, [%rd8];
	mul.wide.u32 	%rd17, %r73, 4;
	add.s64 	%rd18, %rd1, %rd17;
	ld.global.f32 	%f29, [%rd18];
	fma.rn.f32 	%f30, %f28, %f29, %f27;
	ld.global.f32 	%f31, [%rd8+4];
	mul.wide.u32 	%rd19, %r72, 4;
	add.s64 	%rd20, %rd1, %rd19;
	ld.global.f32 	%f32, [%rd20];
	fma.rn.f32 	%f33, %f31, %f32, %f30;
	ld.global.f32 	%f34, [%rd8+8];
	mul.wide.u32 	%rd21, %r71, 4;
	add.s64 	%rd22, %rd1, %rd21;
	ld.global.f32 	%f35, [%rd22];
	fma.rn.f32 	%f36, %f34, %f35, %f33;
	ld.global.f32 	%f37, [%rd8+12];
	mul.wide.u32 	%rd23, %r70, 4;
	add.s64 	%rd24, %rd1, %rd23;
	ld.global.f32 	%f38, [%rd24];
	fma.rn.f32 	%f66, %f37, %f38, %f36;
	add.s32 	%r77, %r77, 8;
	add.s32 	%r76, %r76, %r10;
	add.s32 	%r75, %r75, %r10;
	add.s32 	%r74, %r74, %r10;
	add.s32 	%r73, %r73, %r10;
	add.s32 	%r72, %r72, %r10;
	add.s32 	%r71, %r71, %r10;
	add.s32 	%r70, %r70, %r10;
	add.s32 	%r69, %r69, %r10;
	add.s32 	%r68, %r68, 8;
	setp.ne.s32 	%p3, %r77, 0;
	@%p3 bra 	$L__BB0_3;
$L__BB0_4:
	setp.eq.s32 	%p4, %r6, 0;
	@%p4 bra 	$L__BB0_12;
	and.b32  	%r38, %r44, 3;
	setp.lt.u32 	%p5, %r6, 4;
	@%p5 bra 	$L__BB0_7;
	add.s32 	%r56, %r79, %r5;
	mul.wide.s32 	%rd25, %r56, 4;
	add.s64 	%rd26, %rd2, %rd25;
	ld.global.f32 	%f40, [%rd26];
	mad.lo.s32 	%r57, %r79, %r44, %r50;
	mul.wide.u32 	%rd27, %r57, 4;
	add.s64 	%rd28, %rd1, %rd27;
	ld.global.f32 	%f41, [%rd28];
	fma.rn.f32 	%f42, %f40, %f41, %f66;
	ld.global.f32 	%f43, [%rd26+4];
	add.s32 	%r58, %r57, %r44;
	mul.wide.u32 	%rd29, %r58, 4;
	add.s64 	%rd30, %rd1, %rd29;
	ld.global.f32 	%f44, [%rd30];
	fma.rn.f32 	%f45, %f43, %f44, %f42;
	ld.global.f32 	%f46, [%rd26+8];
	add.s32 	%r59, %r58, %r44;
	mul.wide.u32 	%rd31, %r59, 4;
	add.s64 	%rd32, %rd1, %rd31;
	ld.global.f32 	%f47, [%rd32];
	fma.rn.f32 	%f48, %f46, %f47, %f45;
	ld.global.f32 	%f49, [%rd26+12];
	add.s32 	%r60, %r59, %r44;
	mul.wide.u32 	%rd33, %r60, 4;
	add.s64 	%rd34, %rd1, %rd33;
	ld.global.f32 	%f50, [%rd34];
	fma.rn.f32 	%f66, %f49, %f50, %f48;
	add.s32 	%r79, %r79, 4;
$L__BB0_7:
	setp.eq.s32 	%p6, %r38, 0;
	@%p6 bra 	$L__BB0_12;
	setp.eq.s32 	%p7, %r38, 1;
	@%p7 bra 	$L__BB0_10;
	add.s32 	%r61, %r79, %r5;
	mul.wide.s32 	%rd35, %r61, 4;
	add.s64 	%rd36, %rd2, %rd35;
	ld.global.f32 	%f52, [%rd36];
	mad.lo.s32 	%r62, %r79, %r44, %r50;
	mul.wide.u32 	%rd37, %r62, 4;
	add.s64 	%rd38, %rd1, %rd37;
	ld.global.f32 	%f53, [%rd38];
	fma.rn.f32 	%f54, %f52, %f53, %f66;
	ld.global.f32 	%f55, [%rd36+4];
	add.s32 	%r63, %r62, %r44;
	mul.wide.u32 	%rd39, %r63, 4;
	add.s64 	%rd40, %rd1, %rd39;
	ld.global.f32 	%f56, [%rd40];
	fma.rn.f32 	%f66, %f55, %f56, %f54;
	add.s32 	%r79, %r79, 2;
$L__BB0_10:
	and.b32  	%r64, %r44, 1;
	setp.eq.b32 	%p8, %r64, 1;
	not.pred 	%p9, %p8;
	@%p9 bra 	$L__BB0_12;
	add.s32 	%r65, %r79, %r5;
	mul.wide.s32 	%rd41, %r65, 4;
	add.s64 	%rd42, %rd2, %rd41;
	ld.global.f32 	%f57, [%rd42];
	mad.lo.s32 	%r66, %r79, %r44, %r50;
	mul.wide.u32 	%rd43, %r66, 4;
	add.s64 	%rd44, %rd1, %rd43;
	ld.global.f32 	%f58, [%rd44];
	fma.rn.f32 	%f66, %f57, %f58, %f66;
$L__BB0_12:
	add.s32 	%r67, %r5, %r50;
	cvta.to.global.u64 	%rd45, %rd4;
	mul.wide.s32 	%rd46, %r67, 4;
	add.s64 	%rd47, %rd45, %rd46;
	st.global.f32 	[%rd47], %f66;
$L__BB0_13:
	ret;

}


// ===== COMPILED SASS (sm_100) =====

	.target	sm_100

	.elftype	@"ET_EXEC"


//--------------------- .note.nv.tkinfo           --------------------------
	.section	.note.nv.tkinfo,"",@"SHT_NOTE"
	.sectionflags	@"SHF_NOTE_NV_TKINFO"
	.tkinfo
        /*0018*/ 	.word	0x00000002
        /*0030*/ 	.string	""
        /*0030*/ 	.string	"ptxas"
        /*0030*/ 	.string	"Cuda compilation tools, release 13.0, V13.0.88"
        /*0030*/ 	.string	"Build cuda_13.0.r13.0/compiler.36424714_0"
        /*0030*/ 	.string	"-arch sm_100 -m 64 "



//--------------------- .note.nv.cuinfo           --------------------------
	.section	.note.nv.cuinfo,"",@"SHT_NOTE"
	.sectionflags	@"SHF_NOTE_NV_CUINFO"
        /*0018*/ 	.short	0x0002
        /*001a*/ 	.short	0x0064
        /*001c*/ 	.short	0x0082
	.zero		2


//--------------------- .nv.info                  --------------------------
	.section	.nv.info,"",@"SHT_CUDA_INFO"
	.align	4


	//----- nvinfo : EIATTR_REGCOUNT
	.align		4
        /*0000*/ 	.byte	0x04, 0x2f
        /*0002*/ 	.short	(.L_1 - .L_0)
	.align		4
.L_0:
        /*0004*/ 	.word	index@(_Z10cudaMatMulPfS_S_i)
        /*0008*/ 	.word	0x00000020


	//----- nvinfo : EIATTR_FRAME_SIZE
	.align		4
.L_1:
        /*000c*/ 	.byte	0x04, 0x11
        /*000e*/ 	.short	(.L_3 - .L_2)
	.align		4
.L_2:
        /*0010*/ 	.word	index@(_Z10cudaMatMulPfS_S_i)
        /*0014*/ 	.word	0x00000000


	//----- nvinfo : EIATTR_MIN_STACK_SIZE
	.align		4
.L_3:
        /*0018*/ 	.byte	0x04, 0x12
        /*001a*/ 	.short	(.L_5 - .L_4)
	.align		4
.L_4:
        /*001c*/ 	.word	index@(_Z10cudaMatMulPfS_S_i)
        /*0020*/ 	.word	0x00000000
.L_5:


//--------------------- .nv.compat                --------------------------
	.section	.nv.compat,"",@"SHT_CUDA_COMPAT_INFO"
	.align	4
        /*0000*/ 	.byte	0x02, 0x09, 0x00, 0x00, 0x02, 0x02, 0x01, 0x00, 0x02, 0x05, 0x05, 0x00, 0x03, 0x07, 0x01, 0x01
        /*0010*/ 	.byte	0x02, 0x03, 0x00, 0x00, 0x02, 0x06, 0x01, 0x00, 0x04, 0x0b, 0x08, 0x00, 0x09, 0x00, 0x00, 0x00
        /*0020*/ 	.byte	0x00, 0x00, 0x00, 0x00


//--------------------- .nv.info._Z10cudaMatMulPfS_S_i --------------------------
	.section	.nv.info._Z10cudaMatMulPfS_S_i,"",@"SHT_CUDA_INFO"
	.sectionflags	@""
	.align	4


	//----- nvinfo : EIATTR_CUDA_API_VERSION
	.align		4
        /*0000*/ 	.byte	0x04, 0x37
        /*0002*/ 	.short	(.L_7 - .L_6)
.L_6:
        /*0004*/ 	.word	0x00000082


	//----- nvinfo : EIATTR_KPARAM_INFO
	.align		4
.L_7:
        /*0008*/ 	.byte	0x04, 0x17
        /*000a*/ 	.short	(.L_9 - .L_8)
.L_8:
        /*000c*/ 	.word	0x00000000
        /*0010*/ 	.short	0x0003
        /*0012*/ 	.short	0x0018
        /*0014*/ 	.byte	0x00, 0xf0, 0x11, 0x00


	//----- nvinfo : EIATTR_KPARAM_INFO
	.align		4
.L_9:
        /*0018*/ 	.byte	0x04, 0x17
        /*001a*/ 	.short	(.L_11 - .L_10)
.L_10:
        /*001c*/ 	.word	0x00000000
        /*0020*/ 	.short	0x0002
        /*0022*/ 	.short	0x0010
        /*0024*/ 	.byte	0x00, 0xf5, 0x21, 0x00


	//----- nvinfo : EIATTR_KPARAM_INFO
	.align		4
.L_11:
        /*0028*/ 	.byte	0x04, 0x17
        /*002a*/ 	.short	(.L_13 - .L_12)
.L_12:
        /*002c*/ 	.word	0x00000000
        /*0030*/ 	.short	0x0001
        /*0032*/ 	.short	0x0008
        /*0034*/ 	.byte	0x00, 0xf5, 0x21, 0x00


	//----- nvinfo : EIATTR_KPARAM_INFO
	.align		4
.L_13:
        /*0038*/ 	.byte	0x04, 0x17
        /*003a*/ 	.short	(.L_15 - .L_14)
.L_14:
        /*003c*/ 	.word	0x00000000
        /*0040*/ 	.short	0x0000
        /*0042*/ 	.short	0x0000
        /*0044*/ 	.byte	0x00, 0xf5, 0x21, 0x00


	//----- nvinfo : EIATTR_SPARSE_MMA_MASK
	.align		4
.L_15:
        /*0048*/ 	.byte	0x03, 0x50
        /*004a*/ 	.short	0x0000


	//----- nvinfo : EIATTR_MAXREG_COUNT
	.align		4
        /*004c*/ 	.byte	0x03, 0x1b
        /*004e*/ 	.short	0x00ff


	//----- nvinfo : EIATTR_MERCURY_ISA_VERSION
	.align		4
        /*0050*/ 	.byte	0x03, 0x5f
        /*0052*/ 	.short	0x0101


	//----- nvinfo : EIATTR_VRC_CTA_INIT_COUNT
	.align		4
        /*0054*/ 	.byte	0x02, 0x4a
	.zero		1
	.zero		1


	//----- nvinfo : EIATTR_EXIT_INSTR_OFFSETS
	.align		4
        /*0058*/ 	.byte	0x04, 0x1c
        /*005a*/ 	.short	(.L_17 - .L_16)


	//   ....[0]....
.L_16:
        /*005c*/ 	.word	0x000000d0


	//   ....[1]....
        /*0060*/ 	.word	0x00000930


	//----- nvinfo : EIATTR_CBANK_PARAM_SIZE
	.align		4
.L_17:
        /*0064*/ 	.byte	0x03, 0x19
        /*0066*/ 	.short	0x001c


	//----- nvinfo : EIATTR_PARAM_CBANK
	.align		4
        /*0068*/ 	.byte	0x04, 0x0a
        /*006a*/ 	.short	(.L_19 - .L_18)
	.align		4
.L_18:
        /*006c*/ 	.word	index@(.nv.constant0._Z10cudaMatMulPfS_S_i)
        /*0070*/ 	.short	0x0380
        /*0072*/ 	.short	0x001c


	//----- nvinfo : EIATTR_SW_WAR
	.align		4
.L_19:
        /*0074*/ 	.byte	0x04, 0x36
        /*0076*/ 	.short	(.L_21 - .L_20)
.L_20:
        /*0078*/ 	.word	0x00000008
.L_21:


//--------------------- .nv.callgraph             --------------------------
	.section	.nv.callgraph,"",@"SHT_CUDA_CALLGRAPH"
	.align	4
	.sectionentsize	8
	.align		4
        /*0000*/ 	.word	0x00000000
	.align		4
        /*0004*/ 	.word	0xffffffff
	.align		4
        /*0008*/ 	.word	0x00000000
	.align		4
        /*000c*/ 	.word	0xfffffffe
	.align		4
        /*0010*/ 	.word	0x00000000
	.align		4
        /*0014*/ 	.word	0xfffffffd
	.align		4
        /*0018*/ 	.word	0x00000000
	.align		4
        /*001c*/ 	.word	0xfffffffc


//--------------------- .text._Z10cudaMatMulPfS_S_i --------------------------
	.section	.text._Z10cudaMatMulPfS_S_i,"ax",@progbits
	.align	128
        .global         _Z10cudaMatMulPfS_S_i
        .type           _Z10cudaMatMulPfS_S_i,@function
        .size           _Z10cudaMatMulPfS_S_i,(.L_x_5 - _Z10cudaMatMulPfS_S_i)
        .other          _Z10cudaMatMulPfS_S_i,@"STO_CUDA_ENTRY STV_DEFAULT"
_Z10cudaMatMulPfS_S_i:
.text._Z10cudaMatMulPfS_S_i:
[----:B------:R-:W-:Y:S01]  /*0000*/  LDC R1, c[0x0][0x37c] ;  /* 0x0000df00ff017b82 */ /* 0x000fe20000000800 */
[----:B------:R-:W0:Y:S07]  /*0010*/  S2R R3, SR_TID.X ;  /* 0x0000000000037919 */ /* 0x000e2e0000002100 */
[----:B------:R-:W1:Y:S01]  /*0020*/  S2UR UR4, SR_CTAID.Y ;  /* 0x00000000000479c3 */ /* 0x000e620000002600 */
[----:B------:R-:W2:Y:S07]  /*0030*/  S2R R9, SR_TID.Y ;  /* 0x0000000000097919 */ /* 0x000eae0000002200 */
[----:B------:R-:W0:Y:S08]  /*0040*/  S2UR UR6, SR_CTAID.X ;  /* 0x00000000000679c3 */ /* 0x000e300000002500 */
[----:B------:R-:W0:Y:S01]  /*0050*/  LDC R4, c[0x0][0x360] ;  /* 0x0000d800ff047b82 */ /* 0x000e220000000800 */
[----:B------:R-:W1:Y:S07]  /*0060*/  LDCU UR5, c[0x0][0x364] ;  /* 0x00006c80ff0577ac */ /* 0x000e6e0008000800 */
[----:B------:R-:W3:Y:S01]  /*0070*/  LDC R0, c[0x0][0x398] ;  /* 0x0000e600ff007b82 */ /* 0x000ee20000000800 */
[----:B-1----:R-:W-:Y:S01]  /*0080*/  UIMAD UR4, UR4, UR5, URZ ;  /* 0x00000005040472a4 */ /* 0x002fe2000f8e02ff */
[----:B0-----:R-:W-:-:S05]  /*0090*/  IMAD R4, R4, UR6, R3 ;  /* 0x0000000604047c24 */ /* 0x001fca000f8e0203 */
[----:B--2---:R-:W-:-:S04]  /*00a0*/  IADD3 R3, PT, PT, R9, UR4, RZ ;  /* 0x0000000409037c10 */ /* 0x004fc8000fffe0ff */
[----:B------:R-:W-:-:S04]  /*00b0*/  VIMNMX R5, PT, PT, R4, R3, !PT ;  /* 0x0000000304057248 */ /* 0x000fc80007fe0100 */
[----:B---3--:R-:W-:-:S13]  /*00c0*/  ISETP.GE.AND P0, PT, R5, R0, PT ;  /* 0x000000000500720c */ /* 0x008fda0003f06270 */
[----:B------:R-:W-:Y:S05]  /*00d0*/  @P0 EXIT ;  /* 0x000000000000094d */ /* 0x000fea0003800000 */
[C---:B------:R-:W-:Y:S01]  /*00e0*/  ISETP.GE.U32.AND P1, PT, R0.reuse, 0x8, PT ;  /* 0x000000080000780c */ /* 0x040fe20003f26070 */
[----:B------:R-:W0:Y:S01]  /*00f0*/  LDCU.64 UR8, c[0x0][0x358] ;  /* 0x00006b00ff0877ac */ /* 0x000e220008000a00 */
[----:B------:R-:W-:Y:S01]  /*0100*/  LOP3.LUT R2, R0, 0x7, RZ, 0xc0, !PT ;  /* 0x0000000700027812 */ /* 0x000fe200078ec0ff */
[----:B------:R-:W-:Y:S02]  /*0110*/  HFMA2 R10, -RZ, RZ, 0, 0 ;  /* 0x00000000ff0a7431 */ /* 0x000fe400000001ff */
[----:B------:R-:W-:Y:S01]  /*0120*/  IMAD R4, R4, R0, RZ ;  /* 0x0000000004047224 */ /* 0x000fe200078e02ff */
[----:B------:R-:W-:Y:S02]  /*0130*/  MOV R7, RZ ;  /* 0x000000ff00077202 */ /* 0x000fe40000000f00 */
[----:B------:R-:W-:-:S05]  /*0140*/  ISETP.NE.AND P0, PT, R2, RZ, PT ;  /* 0x000000ff0200720c */ /* 0x000fca0003f05270 */
[----:B------:R-:W-:Y:S08]  /*0150*/  @!P1 BRA `(.L_x_0) ;  /* 0x0000000000fc9947 */ /* 0x000ff00003800000 */
[----:B------:R-:W1:Y:S01]  /*0160*/  LDCU.64 UR6, c[0x0][0x380] ;  /* 0x00007000ff0677ac */ /* 0x000e620008000a00 */
[C---:B------:R-:W-:Y:S01]  /*0170*/  LOP3.LUT R7, R0.reuse, 0x7ffffff8, RZ, 0xc0, !PT ;  /* 0x7ffffff800077812 */ /* 0x040fe200078ec0ff */
[C-C-:B------:R-:W-:Y:S01]  /*0180*/  IMAD R11, R0.reuse, 0x3, R3.reuse ;  /* 0x00000003000b7824 */ /* 0x140fe200078e0203 */
[CC--:B------:R-:W-:Y:S01]  /*0190*/  LEA R5, R0.reuse, R3.reuse, 0x1 ;  /* 0x0000000300057211 */ /* 0x0c0fe200078e08ff */
[C-C-:B------:R-:W-:Y:S01]  /*01a0*/  IMAD R15, R0.reuse, 0x5, R3.reuse ;  /* 0x00000005000f7824 */ /* 0x140fe200078e0203 */
[CC--:B------:R-:W-:Y:S01]  /*01b0*/  LEA R13, R0.reuse, R3.reuse, 0x2 ;  /* 0x00000003000d7211 */ /* 0x0c0fe200078e10ff */
[C-C-:B------:R-:W-:Y:S01]  /*01c0*/  IMAD R17, R0.reuse, 0x6, R3.reuse ;  /* 0x0000000600117824 */ /* 0x140fe200078e0203 */
[----:B------:R-:W-:Y:S01]  /*01d0*/  MOV R10, RZ ;  /* 0x000000ff000a7202 */ /* 0x000fe20000000f00 */
[----:B------:R-:W-:Y:S01]  /*01e0*/  IMAD R25, R0, 0x7, R3 ;  /* 0x0000000700197824 */ /* 0x000fe200078e0203 */
[----:B------:R-:W-:Y:S02]  /*01f0*/  MOV R8, R4 ;  /* 0x0000000400087202 */ /* 0x000fe40000000f00 */
[----:B------:R-:W-:-:S02]  /*0200*/  MOV R29, R3 ;  /* 0x00000003001d7202 */ /* 0x000fc40000000f00 */
[----:B------:R-:W-:Y:S02]  /*0210*/  IADD3 R6, PT, PT, -R7, RZ, RZ ;  /* 0x000000ff07067210 */ /* 0x000fe40007ffe1ff */
[----:B------:R-:W-:Y:S01]  /*0220*/  IADD3 R9, PT, PT, R0, UR4, R9 ;  /* 0x0000000400097c10 */ /* 0x000fe2000fffe009 */
[----:B-1----:R-:W-:-:S04]  /*0230*/  UIADD3 UR5, UP0, UPT, UR6, 0x10, URZ ;  /* 0x0000001006057890 */ /* 0x002fc8000ff1e0ff */
[----:B------:R-:W-:-:S12]  /*0240*/  UIADD3.X UR4, UPT, UPT, URZ, UR7, URZ, UP0, !UPT ;  /* 0x00000007ff047290 */ /* 0x000fd800087fe4ff */
.L_x_1:
[----:B------:R-:W1:Y:S01]  /*0250*/  LDC.64 R18, c[0x0][0x388] ;  /* 0x0000e200ff127b82 */ /* 0x000e620000000a00 */
[----:B------:R-:W-:Y:S02]  /*0260*/  MOV R20, UR5 ;  /* 0x0000000500147c02 */ /* 0x000fe40008000f00 */
[----:B------:R-:W-:-:S03]  /*0270*/  MOV R21, UR4 ;  /* 0x0000000400157c02 */ /* 0x000fc60008000f00 */
[----:B------:R-:W-:-:S05]  /*0280*/  IMAD.WIDE R20, R8, 0x4, R20 ;  /* 0x0000000408147825 */ /* 0x000fca00078e0214 */
[----:B0-----:R-:W2:Y:S04]  /*0290*/  LDG.E R12, desc[UR8][R20.64+-0x10] ;  /* 0xfffff008140c7981 */ /* 0x001ea8000c1e1900 */
[----:B------:R-:W3:Y:S04]  /*02a0*/  LDG.E R14, desc[UR8][R20.64+-0xc] ;  /* 0xfffff408140e7981 */ /* 0x000ee8000c1e1900 */
[----:B------:R-:W4:Y:S01]  /*02b0*/  LDG.E R28, desc[UR8][R20.64+-0x8] ;  /* 0xfffff808141c7981 */ /* 0x000f22000c1e1900 */
[----:B-1----:R-:W-:-:S03]  /*02c0*/  IMAD.WIDE.U32 R22, R29, 0x4, R18 ;  /* 0x000000041d167825 */ /* 0x002fc600078e0012 */
[----:B------:R-:W5:Y:S04]  /*02d0*/  LDG.E R16, desc[UR8][R20.64+-0x4] ;  /* 0xfffffc0814107981 */ /* 0x000f68000c1e1900 */
[----:B------:R-:W2:Y:S01]  /*02e0*/  LDG.E R23, desc[UR8][R22.64] ;  /* 0x0000000816177981 */ /* 0x000ea2000c1e1900 */
[----:B------:R-:W-:-:S04]  /*02f0*/  IMAD.WIDE.U32 R26, R9, 0x4, R18 ;  /* 0x00000004091a7825 */ /* 0x000fc800078e0012 */
[----:B--2---:R-:W-:Y:S01]  /*0300*/  FFMA R10, R12, R23, R10 ;  /* 0x000000170c0a7223 */ /* 0x004fe2000000000a */
[--C-:B------:R-:W-:Y:S01]  /*0310*/  IMAD.WIDE.U32 R22, R5, 0x4, R18.reuse ;  /* 0x0000000405167825 */ /* 0x100fe200078e0012 */
[----:B------:R0:W3:Y:S05]  /*0320*/  LDG.E R12, desc[UR8][R26.64] ;  /* 0x000000081a0c7981 */ /* 0x0000ea000c1e1900 */
[----:B------:R-:W4:Y:S01]  /*0330*/  LDG.E R23, desc[UR8][R22.64] ;  /* 0x0000000816177981 */ /* 0x000f22000c1e1900 */
[----:B0-----:R-:W-:-:S05]  /*0340*/  IMAD.WIDE.U32 R26, R11, 0x4, R18 ;  /* 0x000000040b1a7825 */ /* 0x001fca00078e0012 */
[----:B------:R0:W5:Y:S02]  /*0350*/  LDG.E R24, desc[UR8][R26.64] ;  /* 0x000000081a187981 */ /* 0x000164000c1e1900 */
[----:B0-----:R-:W-:-:S04]  /*0360*/  IMAD.WIDE.U32 R26, R13, 0x4, R18 ;  /* 0x000000040d1a7825 */ /* 0x001fc800078e0012 */
[----:B---3--:R-:W-:Y:S02]  /*0370*/  FFMA R10, R14, R12, R10 ;  /* 0x0000000c0e0a7223 */ /* 0x008fe4000000000a */
[----:B------:R-:W2:Y:S02]  /*0380*/  LDG.E R14, desc[UR8][R20.64+0x4] ;  /* 0x00000408140e7981 */ /* 0x000ea4000c1e1900 */
[----:B----4-:R-:W-:Y:S01]  /*0390*/  FFMA R10, R28, R23, R10 ;  /* 0x000000171c0a7223 */ /* 0x010fe2000000000a */
[----:B------:R-:W-:Y:S01]  /*03a0*/  IMAD.WIDE.U32 R22, R15, 0x4, R18 ;  /* 0x000000040f167825 */ /* 0x000fe200078e0012 */
[----:B------:R-:W3:Y:S04]  /*03b0*/  LDG.E R12, desc[UR8][R20.64+0x8] ;  /* 0x00000808140c7981 */ /* 0x000ee8000c1e1900 */
[----:B------:R-:W4:Y:S01]  /*03c0*/  LDG.E R28, desc[UR8][R20.64+0xc] ;  /* 0x00000c08141c7981 */ /* 0x000f22000c1e1900 */
[----:B-----5:R-:W-:-:S03]  /*03d0*/  FFMA R10, R16, R24, R10 ;  /* 0x00000018100a7223 */ /* 0x020fc6000000000a */
[----:B------:R-:W2:Y:S04]  /*03e0*/  LDG.E R23, desc[UR8][R22.64] ;  /* 0x0000000816177981 */ /* 0x000ea8000c1e1900 */
[----:B------:R0:W5:Y:S04]  /*03f0*/  LDG.E R24, desc[UR8][R26.64] ;  /* 0x000000081a187981 */ /* 0x000168000c1e1900 */
[----:B------:R-:W5:Y:S01]  /*0400*/  LDG.E R16, desc[UR8][R20.64] ;  /* 0x0000000814107981 */ /* 0x000f62000c1e1900 */
[----:B0-----:R-:W-:-:S04]  /*0410*/  IMAD.WIDE.U32 R26, R17, 0x4, R18 ;  /* 0x00000004111a7825 */ /* 0x001fc800078e0012 */
[----:B------:R-:W-:Y:S02]  /*0420*/  IMAD.WIDE.U32 R18, R25, 0x4, R18 ;  /* 0x0000000419127825 */ /* 0x000fe400078e0012 */
[----:B------:R-:W3:Y:S04]  /*0430*/  LDG.E R27, desc[UR8][R26.64] ;  /* 0x000000081a1b7981 */ /* 0x000ee8000c1e1900 */
[----:B------:R-:W4:Y:S01]  /*0440*/  LDG.E R19, desc[UR8][R18.64] ;  /* 0x0000000812137981 */ /* 0x000f22000c1e1900 */
[----:B------:R-:W-:-:S04]  /*0450*/  IADD3 R6, PT, PT, R6, 0x8, RZ ;  /* 0x0000000806067810 */ /* 0x000fc80007ffe0ff */
[----:B------:R-:W-:Y:S02]  /*0460*/  ISETP.NE.AND P1, PT, R6, RZ, PT ;  /* 0x000000ff0600720c */ /* 0x000fe40003f25270 */
[C---:B------:R-:W-:Y:S02]  /*0470*/  LEA R9, R0.reuse, R9, 0x3 ;  /* 0x0000000900097211 */ /* 0x040fe400078e18ff */
[C---:B------:R-:W-:Y:S02]  /*0480*/  LEA R5, R0.reuse, R5, 0x3 ;  /* 0x0000000500057211 */ /* 0x040fe400078e18ff */
[C---:B------:R-:W-:Y:S02]  /*0490*/  LEA R11, R0.reuse, R11, 0x3 ;  /* 0x0000000b000b7211 */ /* 0x040fe400078e18ff */
[C---:B------:R-:W-:Y:S02]  /*04a0*/  LEA R13, R0.reuse, R13, 0x3 ;  /* 0x0000000d000d7211 */ /* 0x040fe400078e18ff */
[----:B------:R-:W-:-:S02]  /*04b0*/  LEA R15, R0, R15, 0x3 ;  /* 0x0000000f000f7211 */ /* 0x000fc400078e18ff */
[C---:B------:R-:W-:Y:S02]  /*04c0*/  LEA R17, R0.reuse, R17, 0x3 ;  /* 0x0000001100117211 */ /* 0x040fe400078e18ff */
[C---:B------:R-:W-:Y:S02]  /*04d0*/  LEA R25, R0.reuse, R25, 0x3 ;  /* 0x0000001900197211 */ /* 0x040fe400078e18ff */
[----:B------:R-:W-:Y:S02]  /*04e0*/  LEA R29, R0, R29, 0x3 ;  /* 0x0000001d001d7211 */ /* 0x000fe400078e18ff */
[----:B------:R-:W-:Y:S01]  /*04f0*/  IADD3 R8, PT, PT, R8, 0x8, RZ ;  /* 0x0000000808087810 */ /* 0x000fe20007ffe0ff */
[----:B-----5:R-:W-:-:S04]  /*0500*/  FFMA R10, R16, R24, R10 ;  /* 0x00000018100a7223 */ /* 0x020fc8000000000a */
[----:B--2---:R-:W-:-:S04]  /*0510*/  FFMA R10, R14, R23, R10 ;  /* 0x000000170e0a7223 */ /* 0x004fc8000000000a */
[----:B---3--:R-:W-:-:S04]  /*0520*/  FFMA R10, R12, R27, R10 ;  /* 0x0000001b0c0a7223 */ /* 0x008fc8000000000a */
[----:B----4-:R-:W-:Y:S01]  /*0530*/  FFMA R10, R28, R19, R10 ;  /* 0x000000131c0a7223 */ /* 0x010fe2000000000a */
[----:B------:R-:W-:Y:S06]  /*0540*/  @P1 BRA `(.L_x_1) ;  /* 0xfffffffc00401947 */ /* 0x000fec000383ffff */
.L_x_0:
[----:B------:R-:W-:Y:S05]  /*0550*/  @!P0 BRA `(.L_x_2) ;  /* 0x0000000000e48947 */ /* 0x000fea0003800000 */
[----:B------:R-:W-:Y:S02]  /*0560*/  ISETP.GE.U32.AND P0, PT, R2, 0x4, PT ;  /* 0x000000040200780c */ /* 0x000fe40003f06070 */
[----:B------:R-:W-:-:S04]  /*0570*/  LOP3.LUT R6, R0, 0x3, RZ, 0xc0, !PT ;  /* 0x0000000300067812 */ /* 0x000fc800078ec0ff */
[----:B------:R-:W-:-:S07]  /*0580*/  ISETP.NE.AND P1, PT, R6, RZ, PT ;  /* 0x000000ff0600720c */ /* 0x000fce0003f25270 */
[----:B------:R-:W-:Y:S06]  /*0590*/  @!P0 BRA `(.L_x_3) ;  /* 0x0000000000648947 */ /* 0x000fec0003800000 */
[----:B------:R-:W1:Y:S01]  /*05a0*/  LDC.64 R8, c[0x0][0x388] ;  /* 0x0000e200ff087b82 */ /* 0x000e620000000a00 */
[----:B------:R-:W-:Y:S01]  /*05b0*/  IMAD R19, R7, R0, R3 ;  /* 0x0000000007137224 */ /* 0x000fe200078e0203 */
[----:B------:R-:W-:-:S04]  /*05c0*/  IADD3 R5, PT, PT, R4, R7, RZ ;  /* 0x0000000704057210 */ /* 0x000fc80007ffe0ff */
[-C--:B------:R-:W-:Y:S02]  /*05d0*/  IADD3 R17, PT, PT, R19, R0.reuse, RZ ;  /* 0x0000000013117210 */ /* 0x080fe40007ffe0ff */
[----:B------:R-:W2:Y:S02]  /*05e0*/  LDC.64 R12, c[0x0][0x380] ;  /* 0x0000e000ff0c7b82 */ /* 0x000ea40000000a00 */
[----:B------:R-:W-:Y:S01]  /*05f0*/  IADD3 R11, PT, PT, R17, R0, RZ ;  /* 0x00000000110b7210 */ /* 0x000fe20007ffe0ff */
[----:B-1----:R-:W-:-:S04]  /*0600*/  IMAD.WIDE.U32 R18, R19, 0x4, R8 ;  /* 0x0000000413127825 */ /* 0x002fc800078e0008 */
[----:B------:R-:W-:Y:S02]  /*0610*/  IMAD.WIDE.U32 R16, R17, 0x4, R8 ;  /* 0x0000000411107825 */ /* 0x000fe400078e0008 */
[----:B0-----:R-:W3:Y:S02]  /*0620*/  LDG.E R18, desc[UR8][R18.64] ;  /* 0x0000000812127981 */ /* 0x001ee4000c1e1900 */
[----:B--2---:R-:W-:Y:S02]  /*0630*/  IMAD.WIDE R12, R5, 0x4, R12 ;  /* 0x00000004050c7825 */ /* 0x004fe400078e020c */
[----:B------:R-:W2:Y:S02]  /*0640*/  LDG.E R16, desc[UR8][R16.64] ;  /* 0x0000000810107981 */ /* 0x000ea4000c1e1900 */
[C-C-:B------:R-:W-:Y:S01]  /*0650*/  IMAD.WIDE.U32 R14, R11.reuse, 0x4, R8.reuse ;  /* 0x000000040b0e7825 */ /* 0x140fe200078e0008 */
[----:B------:R-:W-:Y:S01]  /*0660*/  IADD3 R11, PT, PT, R11, R0, RZ ;  /* 0x000000000b0b7210 */ /* 0x000fe20007ffe0ff */
[----:B------:R-:W3:Y:S04]  /*0670*/  LDG.E R5, desc[UR8][R12.64] ;  /* 0x000000080c057981 */ /* 0x000ee8000c1e1900 */
[----:B------:R-:W2:Y:S01]  /*0680*/  LDG.E R2, desc[UR8][R12.64+0x4] ;  /* 0x000004080c027981 */ /* 0x000ea2000c1e1900 */
[----:B------:R-:W-:-:S03]  /*0690*/  IMAD.WIDE.U32 R8, R11, 0x4, R8 ;  /* 0x000000040b087825 */ /* 0x000fc600078e0008 */
[----:B------:R-:W4:Y:S04]  /*06a0*/  LDG.E R14, desc[UR8][R14.64] ;  /* 0x000000080e0e7981 */ /* 0x000f28000c1e1900 */
[----:B------:R-:W4:Y:S04]  /*06b0*/  LDG.E R11, desc[UR8][R12.64+0x8] ;  /* 0x000008080c0b7981 */ /* 0x000f28000c1e1900 */
[----:B------:R-:W5:Y:S04]  /*06c0*/  LDG.E R21, desc[UR8][R12.64+0xc] ;  /* 0x00000c080c157981 */ /* 0x000f68000c1e1900 */
[----:B------:R-:W5:Y:S01]  /*06d0*/  LDG.E R8, desc[UR8][R8.64] ;  /* 0x0000000808087981 */ /* 0x000f62000c1e1900 */
[----:B------:R-:W-:Y:S01]  /*06e0*/  IADD3 R7, PT, PT, R7, 0x4, RZ ;  /* 0x0000000407077810 */ /* 0x000fe20007ffe0ff */
[----:B---3--:R-:W-:-:S04]  /*06f0*/  FFMA R5, R5, R18, R10 ;  /* 0x0000001205057223 */ /* 0x008fc8000000000a */
[----:B--2---:R-:W-:-:S04]  /*0700*/  FFMA R2, R2, R16, R5 ;  /* 0x0000001002027223 */ /* 0x004fc80000000005 */
[----:B----4-:R-:W-:-:S04]  /*0710*/  FFMA R2, R11, R14, R2 ;  /* 0x0000000e0b027223 */ /* 0x010fc80000000002 */
[----:B-----5:R-:W-:-:S07]  /*0720*/  FFMA R10, R21, R8, R2 ;  /* 0x00000008150a7223 */ /* 0x020fce0000000002 */
.L_x_3:
[----:B------:R-:W-:Y:S05]  /*0730*/  @!P1 BRA `(.L_x_2) ;  /* 0x00000000006c9947 */ /* 0x000fea0003800000 */
[----:B------:R-:W1:Y:S01]  /*0740*/  LDC.64 R18, c[0x0][0x388] ;  /* 0x0000e200ff127b82 */ /* 0x000e620000000a00 */
[----:B------:R-:W-:Y:S02]  /*0750*/  ISETP.NE.AND P0, PT, R6, 0x1, PT ;  /* 0x000000010600780c */ /* 0x000fe40003f05270 */
[----:B------:R-:W-:-:S04]  /*0760*/  LOP3.LUT R2, R0, 0x1, RZ, 0xc0, !PT ;  /* 0x0000000100027812 */ /* 0x000fc800078ec0ff */
[----:B------:R-:W-:Y:S01]  /*0770*/  ISETP.NE.U32.AND P1, PT, R2, 0x1, PT ;  /* 0x000000010200780c */ /* 0x000fe20003f25070 */
[----:B------:R-:W2:Y:S06]  /*0780*/  LDC.64 R8, c[0x0][0x380] ;  /* 0x0000e000ff087b82 */ /* 0x000eac0000000a00 */
[C---:B------:R-:W-:Y:S01]  /*0790*/  @P0 IMAD R17, R7.reuse, R0, R3 ;  /* 0x0000000007110224 */ /* 0x040fe200078e0203 */
[----:B------:R-:W-:Y:S01]  /*07a0*/  @P0 IADD3 R5, PT, PT, R4, R7, RZ ;  /* 0x0000000704050210 */ /* 0x000fe20007ffe0ff */
[----:B------:R-:W3:Y:S01]  /*07b0*/  LDC.64 R14, c[0x0][0x380] ;  /* 0x0000e000ff0e7b82 */ /* 0x000ee20000000a00 */
[----:B------:R-:W-:-:S02]  /*07c0*/  @P0 IADD3 R7, PT, PT, R7, 0x2, RZ ;  /* 0x0000000207070810 */ /* 0x000fc40007ffe0ff */
[----:B------:R-:W-:-:S05]  /*07d0*/  @P0 IADD3 R11, PT, PT, R17, R0, RZ ;  /* 0x00000000110b0210 */ /* 0x000fca0007ffe0ff */
[----:B------:R-:W4:Y:S01]  /*07e0*/  LDC.64 R12, c[0x0][0x388] ;  /* 0x0000e200ff0c7b82 */ /* 0x000f220000000a00 */
[----:B-1----:R-:W-:-:S04]  /*07f0*/  @P0 IMAD.WIDE.U32 R16, R17, 0x4, R18 ;  /* 0x0000000411100825 */ /* 0x002fc800078e0012 */
[----:B------:R-:W-:Y:S02]  /*0800*/  @P0 IMAD.WIDE.U32 R18, R11, 0x4, R18 ;  /* 0x000000040b120825 */ /* 0x000fe400078e0012 */
[----:B0-----:R-:W5:Y:S02]  /*0810*/  @P0 LDG.E R16, desc[UR8][R16.64] ;  /* 0x0000000810100981 */ /* 0x001f64000c1e1900 */
[----:B--2---:R-:W-:Y:S01]  /*0820*/  @P0 IMAD.WIDE R8, R5, 0x4, R8 ;  /* 0x0000000405080825 */ /* 0x004fe200078e0208 */
[----:B------:R-:W-:Y:S01]  /*0830*/  @!P1 IADD3 R5, PT, PT, R4, R7, RZ ;  /* 0x0000000704059210 */ /* 0x000fe20007ffe0ff */
[----:B------:R-:W2:Y:S02]  /*0840*/  @P0 LDG.E R18, desc[UR8][R18.64] ;  /* 0x0000000812120981 */ /* 0x000ea4000c1e1900 */
[----:B------:R-:W-:Y:S02]  /*0850*/  @!P1 IMAD R7, R7, R0, R3 ;  /* 0x0000000007079224 */ /* 0x000fe400078e0203 */
[----:B------:R-:W5:Y:S01]  /*0860*/  @P0 LDG.E R11, desc[UR8][R8.64] ;  /* 0x00000008080b0981 */ /* 0x000f62000c1e1900 */
[----:B---3--:R-:W-:-:S03]  /*0870*/  @!P1 IMAD.WIDE R14, R5, 0x4, R14 ;  /* 0x00000004050e9825 */ /* 0x008fc600078e020e */
[----:B------:R-:W2:Y:S04]  /*0880*/  @P0 LDG.E R0, desc[UR8][R8.64+0x4] ;  /* 0x0000040808000981 */ /* 0x000ea8000c1e1900 */
[----:B------:R-:W3:Y:S01]  /*0890*/  @!P1 LDG.E R15, desc[UR8][R14.64] ;  /* 0x000000080e0f9981 */ /* 0x000ee2000c1e1900 */
[----:B----4-:R-:W-:-:S06]  /*08a0*/  @!P1 IMAD.WIDE.U32 R12, R7, 0x4, R12 ;  /* 0x00000004070c9825 */ /* 0x010fcc00078e000c */
[----:B------:R-:W3:Y:S01]  /*08b0*/  @!P1 LDG.E R12, desc[UR8][R12.64] ;  /* 0x000000080c0c9981 */ /* 0x000ee2000c1e1900 */
[----:B-----5:R-:W-:-:S04]  /*08c0*/  @P0 FFMA R11, R11, R16, R10 ;  /* 0x000000100b0b0223 */ /* 0x020fc8000000000a */
[----:B--2---:R-:W-:-:S04]  /*08d0*/  @P0 FFMA R10, R0, R18, R11 ;  /* 0x00000012000a0223 */ /* 0x004fc8000000000b */
[----:B---3--:R-:W-:-:S07]  /*08e0*/  @!P1 FFMA R10, R15, R12, R10 ;  /* 0x0000000c0f0a9223 */ /* 0x008fce000000000a */
.L_x_2:
[----:B------:R-:W1:Y:S01]  /*08f0*/  LDC.64 R6, c[0x0][0x390] ;  /* 0x0000e400ff067b82 */ /* 0x000e620000000a00 */
[----:B------:R-:W-:-:S05]  /*0900*/  IADD3 R3, PT, PT, R3, R4, RZ ;  /* 0x0000000403037210 */ /* 0x000fca0007ffe0ff */
[----:B-1----:R-:W-:-:S05]  /*0910*/  IMAD.WIDE R2, R3, 0x4, R6 ;  /* 0x0000000403027825 */ /* 0x002fca00078e0206 */
[----:B0-----:R-:W-:Y:S01]  /*0920*/  STG.E desc[UR8][R2.64], R10 ;  /* 0x0000000a02007986 */ /* 0x001fe2000c101908 */
[----:B------:R-:W-:Y:S05]  /*0930*/  EXIT ;  /* 0x000000000000794d */ /* 0x000fea0003800000 */
.L_x_4:
[----:B------:R-:W-:-:S00]  /*0940*/  BRA `(.L_x_4) ;  /* 0xfffffffc00fc7947 */ /* 0x000fc0000383ffff */
[----:B------:R-:W-:-:S00]  /*0950*/  NOP ;  /* 0x0000000000007918 */ /* 0x000fc00000000000 */
        /* <DEDUP_REMOVED lines=10> */
.L_x_5:


//--------------------- .nv.shared.reserved.0     --------------------------
	.section	.nv.shared.reserved.0,"aw",@nobits
	.weak		__nv_reservedSMEM_offset_0_alias
	.size		__nv_reservedSMEM_offset_0_alias, 0, 64
	.other		__nv_reservedSMEM_offset_0_alias,@"STO_CUDA_RESERVED_SHARED STV_DEFAULT"
__nv_reservedSMEM_offset_0_alias:
	.zero		0
	.zero		64


//--------------------- .nv.constant0._Z10cudaMatMulPfS_S_i --------------------------
	.section	.nv.constant0._Z10cudaMatMulPfS_S_i,"a",@progbits
	.sectionflags	@""
	.align	4
.nv.constant0._Z10cudaMatMulPfS_S_i:
	.zero		924


//--------------------- SYMBOLS --------------------------

	.type		.nv.reservedSmem.offset0,@object
	.size		.nv.reservedSmem.offset0,0x4
